	.headerflags	@"EF_CUDA_TEXMODE_UNIFIED EF_CUDA_64BIT_ADDRESS EF_CUDA_ACCELERATORS EF_CUDA_SM90 EF_CUDA_VIRTUAL_SM(EF_CUDA_SM90)"
	.elftype	@"ET_EXEC"


//--------------------- .nv.info                  --------------------------
	.section	.nv.info,"",@"SHT_CUDA_INFO"
	.align	4


	//----- nvinfo : EIATTR_REGCOUNT
	.align		4
        /*0000*/ 	.byte	0x04, 0x2f
        /*0002*/ 	.short	(.L_3 - .L_2)
	.align		4
.L_2:
        /*0004*/ 	.word	index@(triton_poi_fused__native_batch_norm_legit_no_training_leaky_relu_0)
        /*0008*/ 	.word	0x00000016


	//----- nvinfo : EIATTR_MIN_STACK_SIZE
	.align		4
.L_3:
        /*000c*/ 	.byte	0x04, 0x12
        /*000e*/ 	.short	(.L_5 - .L_4)
	.align		4
.L_4:
        /*0010*/ 	.word	index@(triton_poi_fused__native_batch_norm_legit_no_training_leaky_relu_0)
        /*0014*/ 	.word	0x00000000


	//----- nvinfo : EIATTR_FRAME_SIZE
	.align		4
.L_5:
        /*0018*/ 	.byte	0x04, 0x11
        /*001a*/ 	.short	(.L_7 - .L_6)
	.align		4
.L_6:
        /*001c*/ 	.word	index@(triton_poi_fused__native_batch_norm_legit_no_training_leaky_relu_0)
        /*0020*/ 	.word	0x00000000


	//----- nvinfo : EIATTR_MIN_STACK_SIZE
	.align		4
.L_7:
        /*0024*/ 	.byte	0x04, 0x12
        /*0026*/ 	.short	(.L_9 - .L_8)
	.align		4
.L_8:
        /*0028*/ 	.word	index@(triton_poi_fused__native_batch_norm_legit_no_training_leaky_relu_0)
        /*002c*/ 	.word	0x00000000
.L_9:


//--------------------- .nv.info.triton_poi_fused__native_batch_norm_legit_no_training_leaky_relu_0 --------------------------
	.section	.nv.info.triton_poi_fused__native_batch_norm_legit_no_training_leaky_relu_0,"",@"SHT_CUDA_INFO"
	.sectionflags	@""
	.align	4


	//----- nvinfo : EIATTR_CUDA_API_VERSION
	.align		4
        /*0000*/ 	.byte	0x04, 0x37
        /*0002*/ 	.short	(.L_11 - .L_10)
.L_10:
        /*0004*/ 	.word	0x0000007c


	//----- nvinfo : EIATTR_KPARAM_INFO
	.align		4
.L_11:
        /*0008*/ 	.byte	0x04, 0x17
        /*000a*/ 	.short	(.L_13 - .L_12)
.L_12:
        /*000c*/ 	.word	0x00000000
        /*0010*/ 	.short	0x0006
        /*0012*/ 	.short	0x0030
        /*0014*/ 	.byte	0x00, 0xf0, 0x11, 0x00


	//----- nvinfo : EIATTR_KPARAM_INFO
	.align		4
.L_13:
        /*0018*/ 	.byte	0x04, 0x17
        /*001a*/ 	.short	(.L_15 - .L_14)
.L_14:
        /*001c*/ 	.word	0x00000000
        /*0020*/ 	.short	0x0005
        /*0022*/ 	.short	0x0028
        /*0024*/ 	.byte	0x00, 0xf4, 0x21, 0x00


	//----- nvinfo : EIATTR_KPARAM_INFO
	.align		4
.L_15:
        /*0028*/ 	.byte	0x04, 0x17
        /*002a*/ 	.short	(.L_17 - .L_16)
.L_16:
        /*002c*/ 	.word	0x00000000
        /*0030*/ 	.short	0x0004
        /*0032*/ 	.short	0x0020
        /*0034*/ 	.byte	0x00, 0xf4, 0x21, 0x00


	//----- nvinfo : EIATTR_KPARAM_INFO
	.align		4
.L_17:
        /*0038*/ 	.byte	0x04, 0x17
        /*003a*/ 	.short	(.L_19 - .L_18)
.L_18:
        /*003c*/ 	.word	0x00000000
        /*0040*/ 	.short	0x0003
        /*0042*/ 	.short	0x0018
        /*0044*/ 	.byte	0x00, 0xf4, 0x21, 0x00


	//----- nvinfo : EIATTR_KPARAM_INFO
	.align		4
.L_19:
        /*0048*/ 	.byte	0x04, 0x17
        /*004a*/ 	.short	(.L_21 - .L_20)
.L_20:
        /*004c*/ 	.word	0x00000000
        /*0050*/ 	.short	0x0002
        /*0052*/ 	.short	0x0010
        /*0054*/ 	.byte	0x00, 0xf4, 0x21, 0x00


	//----- nvinfo : EIATTR_KPARAM_INFO
	.align		4
.L_21:
        /*0058*/ 	.byte	0x04, 0x17
        /*005a*/ 	.short	(.L_23 - .L_22)
.L_22:
        /*005c*/ 	.word	0x00000000
        /*0060*/ 	.short	0x0001
        /*0062*/ 	.short	0x0008
        /*0064*/ 	.byte	0x00, 0xf4, 0x21, 0x00


	//----- nvinfo : EIATTR_KPARAM_INFO
	.align		4
.L_23:
        /*0068*/ 	.byte	0x04, 0x17
        /*006a*/ 	.short	(.L_25 - .L_24)
.L_24:
        /*006c*/ 	.word	0x00000000
        /*0070*/ 	.short	0x0000
        /*0072*/ 	.short	0x0000
        /*0074*/ 	.byte	0x00, 0xf4, 0x21, 0x00


	//----- nvinfo : EIATTR_SPARSE_MMA_MASK
	.align		4
.L_25:
        /*0078*/ 	.byte	0x03, 0x50
        /*007a*/ 	.short	0x0000


	//----- nvinfo : EIATTR_MAXREG_COUNT
	.align		4
        /*007c*/ 	.byte	0x03, 0x1b
        /*007e*/ 	.short	0x00ff


	//----- nvinfo : EIATTR_EXIT_INSTR_OFFSETS
	.align		4
        /*0080*/ 	.byte	0x04, 0x1c
        /*0082*/ 	.short	(.L_27 - .L_26)


	//   ....[0]....
.L_26:
        /*0084*/ 	.word	0x00000480


	//   ....[1]....
        /*0088*/ 	.word	0x000004a0


	//----- nvinfo : EIATTR_REQNTID
	.align		4
.L_27:
        /*008c*/ 	.byte	0x04, 0x10
        /*008e*/ 	.short	(.L_29 - .L_28)
.L_28:
        /*0090*/ 	.word	0x00000080
        /*0094*/ 	.word	0x00000001
        /*0098*/ 	.word	0x00000001


	//----- nvinfo : EIATTR_CBANK_PARAM_SIZE
	.align		4
.L_29:
        /*009c*/ 	.byte	0x03, 0x19
        /*009e*/ 	.short	0x0034


	//----- nvinfo : EIATTR_PARAM_CBANK
	.align		4
        /*00a0*/ 	.byte	0x04, 0x0a
        /*00a2*/ 	.short	(.L_31 - .L_30)
	.align		4
.L_30:
        /*00a4*/ 	.word	index@(.nv.constant0.triton_poi_fused__native_batch_norm_legit_no_training_leaky_relu_0)
        /*00a8*/ 	.short	0x0210
        /*00aa*/ 	.short	0x0034


	//----- nvinfo : EIATTR_SW_WAR
	.align		4
.L_31:
        /*00ac*/ 	.byte	0x04, 0x36
        /*00ae*/ 	.short	(.L_33 - .L_32)
.L_32:
        /*00b0*/ 	.word	0x00000008
.L_33:


//--------------------- .nv.callgraph             --------------------------
	.section	.nv.callgraph,"",@"SHT_CUDA_CALLGRAPH"
	.align	4
	.sectionentsize	8
	.align		4
        /*0000*/ 	.word	0x00000000
	.align		4
        /*0004*/ 	.word	0xffffffff
	.align		4
        /*0008*/ 	.word	0x00000000
	.align		4
        /*000c*/ 	.word	0xfffffffe
	.align		4
        /*0010*/ 	.word	0x00000000
	.align		4
        /*0014*/ 	.word	0xfffffffd
	.align		4
        /*0018*/ 	.word	0x00000000
	.align		4
        /*001c*/ 	.word	0xfffffffc


//--------------------- .nv.constant4             --------------------------
	.section	.nv.constant4,"a",@progbits
	.align	8
	.align		8
.nv.constant4:
        /*0000*/ 	.dword	_$_str
	.align		8
        /*0008*/ 	.dword	_$_str_$_2


//--------------------- .text.triton_poi_fused__native_batch_norm_legit_no_training_leaky_relu_0 --------------------------
	.section	.text.triton_poi_fused__native_batch_norm_legit_no_training_leaky_relu_0,"ax",@progbits
	.align	128
        .global         triton_poi_fused__native_batch_norm_legit_no_training_leaky_relu_0
        .type           triton_poi_fused__native_batch_norm_legit_no_training_leaky_relu_0,@function
        .size           triton_poi_fused__native_batch_norm_legit_no_training_leaky_relu_0,(.L_x_1 - triton_poi_fused__native_batch_norm_legit_no_training_leaky_relu_0)
        .other          triton_poi_fused__native_batch_norm_legit_no_training_leaky_relu_0,@"STO_CUDA_ENTRY STV_DEFAULT"
triton_poi_fused__native_batch_norm_legit_no_training_leaky_relu_0:
.text.triton_poi_fused__native_batch_norm_legit_no_training_leaky_relu_0:
[----:B------:R-:W0:Y:S01]  /*0000*/  LDC R1, c[0x0][0x28] ;  /* 0x00000a00ff017b82 */ /* 0x000e220000000800 */
[----:B------:R-:W1:Y:S07]  /*0010*/  S2R R0, SR_TID.X ;  /* 0x0000000000007919 */ /* 0x000e6e0000002100 */
[----:B------:R-:W2:Y:S01]  /*0020*/  LDC.64 R8, c[0x0][0x228] ;  /* 0x00008a00ff087b82 */ /* 0x000ea20000000a00 */
[----:B------:R-:W-:Y:S01]  /*0030*/  ULDC.64 UR4, c[0x0][0x208] ;  /* 0x0000820000047ab9 */ /* 0x000fe20000000a00 */
[----:B------:R-:W3:Y:S06]  /*0040*/  S2R R5, SR_CTAID.X ;  /* 0x0000000000057919 */ /* 0x000eec0000002500 */
[----:B------:R-:W4:Y:S08]  /*0050*/  LDC.64 R12, c[0x0][0x218] ;  /* 0x00008600ff0c7b82 */ /* 0x000f300000000a00 */
[----:B------:R-:W5:Y:S08]  /*0060*/  LDC.64 R14, c[0x0][0x220] ;  /* 0x00008800ff0e7b82 */ /* 0x000f700000000a00 */
[----:B------:R-:W4:Y:S01]  /*0070*/  LDC.64 R16, c[0x0][0x230] ;  /* 0x00008c00ff107b82 */ /* 0x000f220000000a00 */
[----:B-1----:R-:W-:-:S07]  /*0080*/  SHF.L.U32 R0, R0, 0x1, RZ ;  /* 0x0000000100007819 */ /* 0x002fce00000006ff */
[----:B------:R-:W1:Y:S01]  /*0090*/  LDC.64 R18, c[0x0][0x238] ;  /* 0x00008e00ff127b82 */ /* 0x000e620000000a00 */
[----:B---3--:R-:W-:Y:S02]  /*00a0*/  SHF.R.S32.HI R3, RZ, 0x17, R5 ;  /* 0x00000017ff037819 */ /* 0x008fe40000011405 */
[----:B------:R-:W-:Y:S02]  /*00b0*/  LOP3.LUT R0, R0, 0xfe, RZ, 0xc0, !PT ;  /* 0x000000fe00007812 */ /* 0x000fe400078ec0ff */
[----:B------:R-:W-:Y:S02]  /*00c0*/  SGXT R3, R3, 0x1 ;  /* 0x000000010303781a */ /* 0x000fe40000000200 */
[----:B------:R-:W-:Y:S02]  /*00d0*/  LEA R0, R5, R0, 0x8 ;  /* 0x0000000005007211 */ /* 0x000fe400078e40ff */
[----:B------:R-:W-:Y:S02]  /*00e0*/  CS2R R4, SRZ ;  /* 0x0000000000047805 */ /* 0x000fe4000001ff00 */
[----:B------:R-:W-:-:S02]  /*00f0*/  LEA.HI R3, R3, R0, RZ, 0x4 ;  /* 0x0000000003037211 */ /* 0x000fc400078f20ff */
[----:B------:R-:W-:Y:S02]  /*0100*/  ISETP.GE.AND P0, PT, R0, 0x100, PT ;  /* 0x000001000000780c */ /* 0x000fe40003f06270 */
[----:B------:R-:W-:-:S04]  /*0110*/  SHF.R.S32.HI R3, RZ, 0x4, R3 ;  /* 0x00000004ff037819 */ /* 0x000fc80000011403 */
[----:B------:R-:W-:-:S04]  /*0120*/  LEA.HI R2, R3, R3, RZ, 0x2 ;  /* 0x0000000303027211 */ /* 0x000fc800078f10ff */
[----:B------:R-:W-:-:S04]  /*0130*/  LOP3.LUT R2, R2, 0xfffffffc, RZ, 0xc0, !PT ;  /* 0xfffffffc02027812 */ /* 0x000fc800078ec0ff */
[----:B------:R-:W-:-:S05]  /*0140*/  IADD3 R11, R3, -R2, RZ ;  /* 0x80000002030b7210 */ /* 0x000fca0007ffe0ff */
[----:B--2---:R-:W-:-:S05]  /*0150*/  IMAD.WIDE R8, R11, 0x4, R8 ;  /* 0x000000040b087825 */ /* 0x004fca00078e0208 */
[----:B------:R-:W2:Y:S04]  /*0160*/  @!P0 LDG.E.EL R4, desc[UR4][R8.64] ;  /* 0x0000000408048981 */ /* 0x000ea8000c2e1900 */
[----:B------:R3:W2:Y:S01]  /*0170*/  @!P0 LDG.E.EL R5, desc[UR4][R8.64] ;  /* 0x0000000408058981 */ /* 0x0006a2000c2e1900 */
[----:B------:R-:W-:Y:S02]  /*0180*/  CS2R R6, SRZ ;  /* 0x0000000000067805 */ /* 0x000fe4000001ff00 */
[----:B------:R-:W-:Y:S01]  /*0190*/  CS2R R2, SRZ ;  /* 0x0000000000027805 */ /* 0x000fe2000001ff00 */
[----:B----4-:R-:W-:-:S04]  /*01a0*/  IMAD.WIDE R12, R0, 0x4, R12 ;  /* 0x00000004000c7825 */ /* 0x010fc800078e020c */
[C---:B-----5:R-:W-:Y:S01]  /*01b0*/  IMAD.WIDE R14, R11.reuse, 0x4, R14 ;  /* 0x000000040b0e7825 */ /* 0x060fe200078e020e */
[----:B------:R-:W4:Y:S01]  /*01c0*/  @!P0 LDG.E.64 R2, desc[UR4][R12.64] ;  /* 0x000000040c028981 */ /* 0x000f22000c1e1b00 */
[----:B---3--:R-:W-:Y:S02]  /*01d0*/  CS2R R8, SRZ ;  /* 0x0000000000087805 */ /* 0x008fe4000001ff00 */
[C---:B0-----:R-:W-:Y:S01]  /*01e0*/  IMAD.WIDE R16, R11.reuse, 0x4, R16 ;  /* 0x000000040b107825 */ /* 0x041fe200078e0210 */
[----:B------:R-:W4:Y:S03]  /*01f0*/  @!P0 LDG.E.EL R7, desc[UR4][R14.64] ;  /* 0x000000040e078981 */ /* 0x000f26000c2e1900 */
[----:B-1----:R-:W-:Y:S01]  /*0200*/  IMAD.WIDE R18, R11, 0x4, R18 ;  /* 0x000000040b127825 */ /* 0x002fe200078e0212 */
[----:B------:R0:W3:Y:S01]  /*0210*/  @!P0 LDG.E.EL R6, desc[UR4][R14.64] ;  /* 0x000000040e068981 */ /* 0x0000e2000c2e1900 */
[----:B------:R-:W-:-:S03]  /*0220*/  CS2R R10, SRZ ;  /* 0x00000000000a7805 */ /* 0x000fc6000001ff00 */
[----:B------:R-:W5:Y:S04]  /*0230*/  @!P0 LDG.E.EL R9, desc[UR4][R18.64] ;  /* 0x0000000412098981 */ /* 0x000f68000c2e1900 */
[----:B------:R-:W5:Y:S04]  /*0240*/  @!P0 LDG.E.EL R10, desc[UR4][R16.64] ;  /* 0x00000004100a8981 */ /* 0x000f68000c2e1900 */
[----:B------:R-:W3:Y:S04]  /*0250*/  @!P0 LDG.E.EL R11, desc[UR4][R16.64] ;  /* 0x00000004100b8981 */ /* 0x000ee8000c2e1900 */
[----:B------:R-:W3:Y:S01]  /*0260*/  @!P0 LDG.E.EL R8, desc[UR4][R18.64] ;  /* 0x0000000412088981 */ /* 0x000ee2000c2e1900 */
[----:B0-----:R-:W-:Y:S01]  /*0270*/  HFMA2.MMA R14, -RZ, RZ, 1.625, 0 ;  /* 0x3e800000ff0e7435 */ /* 0x001fe200000001ff */
[----:B--2---:R-:W-:Y:S01]  /*0280*/  FADD R4, R4, 0.0010000000474974513054 ;  /* 0x3a83126f04047421 */ /* 0x004fe20000000000 */
[----:B------:R-:W-:-:S03]  /*0290*/  FADD R5, R5, 0.0010000000474974513054 ;  /* 0x3a83126f05057421 */ /* 0x000fc60000000000 */
[----:B------:R-:W0:Y:S08]  /*02a0*/  MUFU.SQRT R12, R4 ;  /* 0x00000004000c7308 */ /* 0x000e300000002000 */
[----:B------:R-:W1:Y:S01]  /*02b0*/  MUFU.SQRT R13, R5 ;  /* 0x00000005000d7308 */ /* 0x000e620000002000 */
[C---:B0-----:R-:W-:Y:S02]  /*02c0*/  FSETP.GT.AND P1, PT, R12.reuse, 8.50705917302346158658e+37, PT ;  /* 0x7e8000000c00780b */ /* 0x041fe40003f24000 */
[----:B------:R-:W-:-:S02]  /*02d0*/  FSETP.GEU.AND P3, PT, R12, 1.175494350822287508e-38, PT ;  /* 0x008000000c00780b */ /* 0x000fc40003f6e000 */
[C---:B-1----:R-:W-:Y:S02]  /*02e0*/  FSETP.GT.AND P2, PT, R13.reuse, 8.50705917302346158658e+37, PT ;  /* 0x7e8000000d00780b */ /* 0x042fe40003f44000 */
[----:B------:R-:W-:-:S07]  /*02f0*/  FSETP.GEU.AND P4, PT, R13, 1.175494350822287508e-38, PT ;  /* 0x008000000d00780b */ /* 0x000fce0003f8e000 */
[----:B------:R-:W-:-:S04]  /*0300*/  @P1 FMUL R12, R12, 0.25 ;  /* 0x3e8000000c0c1820 */ /* 0x000fc80000400000 */
[----:B------:R-:W-:Y:S01]  /*0310*/  @!P3 FMUL R12, R12, 16777216 ;  /* 0x4b8000000c0cb820 */ /* 0x000fe20000400000 */
[----:B------:R-:W-:-:S04]  /*0320*/  @P2 FMUL R13, R13, 0.25 ;  /* 0x3e8000000d0d2820 */ /* 0x000fc80000400000 */
[----:B------:R-:W-:Y:S01]  /*0330*/  @!P4 FMUL R13, R13, 16777216 ;  /* 0x4b8000000d0dc820 */ /* 0x000fe20000400000 */
[----:B------:R-:W0:Y:S01]  /*0340*/  MUFU.RCP R12, R12 ;  /* 0x0000000c000c7308 */ /* 0x000e220000001000 */
[----:B------:R-:W-:-:S07]  /*0350*/  FSEL R5, R14, 1, P1 ;  /* 0x3f8000000e057808 */ /* 0x000fce0000800000 */
[----:B------:R-:W1:Y:S01]  /*0360*/  MUFU.RCP R13, R13 ;  /* 0x0000000d000d7308 */ /* 0x000e620000001000 */
[----:B------:R-:W-:Y:S01]  /*0370*/  FSEL R14, R14, 1, P2 ;  /* 0x3f8000000e0e7808 */ /* 0x000fe20001000000 */
[----:B------:R-:W-:-:S04]  /*0380*/  @!P3 FMUL R5, R5, 16777216 ;  /* 0x4b8000000505b820 */ /* 0x000fc80000400000 */
[----:B------:R-:W-:Y:S01]  /*0390*/  @!P4 FMUL R14, R14, 16777216 ;  /* 0x4b8000000e0ec820 */ /* 0x000fe20000400000 */
[----:B0-----:R-:W-:Y:S01]  /*03a0*/  FMUL R4, R12, R5 ;  /* 0x000000050c047220 */ /* 0x001fe20000400000 */
[----:B----4-:R-:W-:Y:S01]  /*03b0*/  FADD R7, -R7, R2 ;  /* 0x0000000207077221 */ /* 0x010fe20000000100 */
[----:B---3--:R-:W-:Y:S02]  /*03c0*/  FADD R6, -R6, R3 ;  /* 0x0000000306067221 */ /* 0x008fe40000000100 */
[----:B------:R-:W0:Y:S01]  /*03d0*/  LDC.64 R2, c[0x0][0x210] ;  /* 0x00008400ff027b82 */ /* 0x000e220000000a00 */
[----:B-1----:R-:W-:Y:S01]  /*03e0*/  FMUL R5, R13, R14 ;  /* 0x0000000e0d057220 */ /* 0x002fe20000400000 */
[----:B------:R-:W-:-:S03]  /*03f0*/  FMUL R4, R7, R4 ;  /* 0x0000000407047220 */ /* 0x000fc60000400000 */
[----:B------:R-:W-:Y:S01]  /*0400*/  FMUL R5, R6, R5 ;  /* 0x0000000506057220 */ /* 0x000fe20000400000 */
[----:B-----5:R-:W-:-:S03]  /*0410*/  FFMA R4, R4, R10, R9 ;  /* 0x0000000a04047223 */ /* 0x020fc60000000009 */
[----:B------:R-:W-:Y:S02]  /*0420*/  FFMA R5, R5, R11, R8 ;  /* 0x0000000b05057223 */ /* 0x000fe40000000008 */
[----:B------:R-:W-:-:S03]  /*0430*/  FSETP.GT.AND P1, PT, R4, RZ, PT ;  /* 0x000000ff0400720b */ /* 0x000fc60003f24000 */
[----:B------:R-:W-:Y:S01]  /*0440*/  FSETP.GT.AND P2, PT, R5, RZ, PT ;  /* 0x000000ff0500720b */ /* 0x000fe20003f44000 */
[----:B0-----:R-:W-:-:S09]  /*0450*/  IMAD.WIDE R2, R0, 0x4, R2 ;  /* 0x0000000400027825 */ /* 0x001fd200078e0202 */
[----:B------:R-:W-:-:S03]  /*0460*/  @!P1 FMUL R4, R4, 0.10000000149011611938 ;  /* 0x3dcccccd04049820 */ /* 0x000fc60000400000 */
[----:B------:R-:W-:Y:S01]  /*0470*/  @!P2 FMUL R5, R5, 0.10000000149011611938 ;  /* 0x3dcccccd0505a820 */ /* 0x000fe20000400000 */
[----:B------:R-:W-:Y:S06]  /*0480*/  @P0 EXIT ;  /* 0x000000000000094d */ /* 0x000fec0003800000 */
[----:B------:R-:W-:Y:S01]  /*0490*/  STG.E.64 desc[UR4][R2.64], R4 ;  /* 0x0000000402007986 */ /* 0x000fe2000c101b04 */
[----:B------:R-:W-:Y:S05]  /*04a0*/  EXIT ;  /* 0x000000000000794d */ /* 0x000fea0003800000 */
.L_x_0:
[----:B------:R-:W-:-:S00]  /*04b0*/  BRA `(.L_x_0) ;  /* 0xfffffffc00fc7947 */ /* 0x000fc0000383ffff */
[----:B------:R-:W-:-:S00]  /*04c0*/  NOP ;  /* 0x0000000000007918 */ /* 0x000fc00000000000 */
        /* <DEDUP_REMOVED lines=11> */
.L_x_1:


//--------------------- .nv.global.init           --------------------------
	.section	.nv.global.init,"aw",@progbits
.nv.global.init:
	.type		_$_str,@object
	.size		_$_str,(_$_str_$_2 - _$_str)
_$_str:
        /*0000*/ 	.byte	0x5f, 0x5f, 0x43, 0x55, 0x44, 0x41, 0x5f, 0x46, 0x54, 0x5a, 0x00
	.type		_$_str_$_2,@object
	.size		_$_str_$_2,(.L_1 - _$_str_$_2)
_$_str_$_2:
        /*000b*/ 	.byte	0x5f, 0x5f, 0x43, 0x55, 0x44, 0x41, 0x5f, 0x50, 0x52, 0x45, 0x43, 0x5f, 0x53, 0x51, 0x52, 0x54
        /*001b*/ 	.byte	0x00
.L_1:


//--------------------- .nv.constant0.triton_poi_fused__native_batch_norm_legit_no_training_leaky_relu_0 --------------------------
	.section	.nv.constant0.triton_poi_fused__native_batch_norm_legit_no_training_leaky_relu_0,"a",@progbits
	.sectionflags	@""
	.align	4
.nv.constant0.triton_poi_fused__native_batch_norm_legit_no_training_leaky_relu_0:
	.zero		580
